//
// Generated by NVIDIA NVVM Compiler
//
// Compiler Build ID: CL-36424714
// Cuda compilation tools, release 13.0, V13.0.88
// Based on NVVM 20.0.0
//

.version 9.0
.target sm_100
.address_size 64

	// .globl	_Z4sumPPiS_
// _ZZ4sumPPiS_E10partialSum has been demoted

.visible .entry _Z4sumPPiS_(
	.param .u64 .ptr .align 1 _Z4sumPPiS__param_0,
	.param .u64 .ptr .align 1 _Z4sumPPiS__param_1
)
{
	.reg .pred 	%p<5>;
	.reg .b32 	%r<16>;
	.reg .b64 	%rd<7>;
	// demoted variable
	.shared .align 4 .b8 _ZZ4sumPPiS_E10partialSum[16384];
	ld.param.u64 	%rd2, [_Z4sumPPiS__param_0];
	ld.param.u64 	%rd1, [_Z4sumPPiS__param_1];
	cvta.to.global.u64 	%rd3, %rd2;
	mov.u32 	%r1, %tid.x;
	mul.wide.u32 	%rd4, %r1, 4;
	add.s64 	%rd5, %rd3, %rd4;
	ld.global.u32 	%r6, [%rd5];
	shl.b32 	%r7, %r1, 2;
	mov.u32 	%r8, _ZZ4sumPPiS_E10partialSum;
	add.s32 	%r2, %r8, %r7;
	st.shared.u32 	[%r2], %r6;
	bar.sync 	0;
	mov.u32 	%r15, %ntid.x;
	setp.lt.u32 	%p1, %r15, 2;
	@%p1 bra 	$L__BB0_4;
$L__BB0_1:
	setp.ge.u32 	%p2, %r1, %r15;
	@%p2 bra 	$L__BB0_3;
	shl.b32 	%r9, %r15, 2;
	add.s32 	%r10, %r2, %r9;
	ld.shared.u32 	%r11, [%r10];
	ld.shared.u32 	%r12, [%r2];
	add.s32 	%r13, %r12, %r11;
	st.shared.u32 	[%r2], %r13;
$L__BB0_3:
	bar.sync 	0;
	shr.u32 	%r5, %r15, 1;
	setp.gt.u32 	%p3, %r15, 3;
	mov.u32 	%r15, %r5;
	@%p3 bra 	$L__BB0_1;
$L__BB0_4:
	bar.sync 	0;
	setp.ne.s32 	%p4, %r1, 0;
	@%p4 bra 	$L__BB0_6;
	ld.shared.u32 	%r14, [_ZZ4sumPPiS_E10partialSum];
	cvta.to.global.u64 	%rd6, %rd1;
	st.global.u32 	[%rd6], %r14;
$L__BB0_6:
	ret;

}


// ===== COMPILED SASS (sm_100) =====

	.target	sm_100

	.elftype	@"ET_EXEC"


//--------------------- .note.nv.tkinfo           --------------------------
	.section	.note.nv.tkinfo,"",@"SHT_NOTE"
	.sectionflags	@"SHF_NOTE_NV_TKINFO"
	.tkinfo
        /*0018*/ 	.word	0x00000002
        /*0030*/ 	.string	""
        /*0030*/ 	.string	"ptxas"
        /*0030*/ 	.string	"Cuda compilation tools, release 13.0, V13.0.88"
        /*0030*/ 	.string	"Build cuda_13.0.r13.0/compiler.36424714_0"
        /*0030*/ 	.string	"-arch sm_100 -m 64 "



//--------------------- .note.nv.cuinfo           --------------------------
	.section	.note.nv.cuinfo,"",@"SHT_NOTE"
	.sectionflags	@"SHF_NOTE_NV_CUINFO"
        /*0018*/ 	.short	0x0002
        /*001a*/ 	.short	0x0064
        /*001c*/ 	.short	0x0082
	.zero		2


//--------------------- .nv.info                  --------------------------
	.section	.nv.info,"",@"SHT_CUDA_INFO"
	.align	4


	//----- nvinfo : EIATTR_REGCOUNT
	.align		4
        /*0000*/ 	.byte	0x04, 0x2f
        /*0002*/ 	.short	(.L_1 - .L_0)
	.align		4
.L_0:
        /*0004*/ 	.word	index@(_Z4sumPPiS_)
        /*0008*/ 	.word	0x0000000a


	//----- nvinfo : EIATTR_FRAME_SIZE
	.align		4
.L_1:
        /*000c*/ 	.byte	0x04, 0x11
        /*000e*/ 	.short	(.L_3 - .L_2)
	.align		4
.L_2:
        /*0010*/ 	.word	index@(_Z4sumPPiS_)
        /*0014*/ 	.word	0x00000000


	//----- nvinfo : EIATTR_MIN_STACK_SIZE
	.align		4
.L_3:
        /*0018*/ 	.byte	0x04, 0x12
        /*001a*/ 	.short	(.L_5 - .L_4)
	.align		4
.L_4:
        /*001c*/ 	.word	index@(_Z4sumPPiS_)
        /*0020*/ 	.word	0x00000000
.L_5:


//--------------------- .nv.compat                --------------------------
	.section	.nv.compat,"",@"SHT_CUDA_COMPAT_INFO"
	.align	4
        /*0000*/ 	.byte	0x02, 0x09, 0x00, 0x00, 0x02, 0x02, 0x01, 0x00, 0x02, 0x05, 0x05, 0x00, 0x03, 0x07, 0x01, 0x01
        /*0010*/ 	.byte	0x02, 0x03, 0x00, 0x00, 0x02, 0x06, 0x01, 0x00, 0x04, 0x0b, 0x08, 0x00, 0x09, 0x00, 0x00, 0x00
        /*0020*/ 	.byte	0x00, 0x00, 0x00, 0x00


//--------------------- .nv.info._Z4sumPPiS_      --------------------------
	.section	.nv.info._Z4sumPPiS_,"",@"SHT_CUDA_INFO"
	.sectionflags	@""
	.align	4


	//----- nvinfo : EIATTR_CUDA_API_VERSION
	.align		4
        /*0000*/ 	.byte	0x04, 0x37
        /*0002*/ 	.short	(.L_7 - .L_6)
.L_6:
        /*0004*/ 	.word	0x00000082


	//----- nvinfo : EIATTR_KPARAM_INFO
	.align		4
.L_7:
        /*0008*/ 	.byte	0x04, 0x17
        /*000a*/ 	.short	(.L_9 - .L_8)
.L_8:
        /*000c*/ 	.word	0x00000000
        /*0010*/ 	.short	0x0001
        /*0012*/ 	.short	0x0008
        /*0014*/ 	.byte	0x00, 0xf5, 0x21, 0x00


	//----- nvinfo : EIATTR_KPARAM_INFO
	.align		4
.L_9:
        /*0018*/ 	.byte	0x04, 0x17
        /*001a*/ 	.short	(.L_11 - .L_10)
.L_10:
        /*001c*/ 	.word	0x00000000
        /*0020*/ 	.short	0x0000
        /*0022*/ 	.short	0x0000
        /*0024*/ 	.byte	0x00, 0xf5, 0x21, 0x00


	//----- nvinfo : EIATTR_SPARSE_MMA_MASK
	.align		4
.L_11:
        /*0028*/ 	.byte	0x03, 0x50
        /*002a*/ 	.short	0x0000


	//----- nvinfo : EIATTR_MAXREG_COUNT
	.align		4
        /*002c*/ 	.byte	0x03, 0x1b
        /*002e*/ 	.short	0x00ff


	//----- nvinfo : EIATTR_NUM_BARRIERS
	.align		4
        /*0030*/ 	.byte	0x02, 0x4c
        /*0032*/ 	.byte	0x01
	.zero		1


	//----- nvinfo : EIATTR_MERCURY_ISA_VERSION
	.align		4
        /*0034*/ 	.byte	0x03, 0x5f
        /*0036*/ 	.short	0x0101


	//----- nvinfo : EIATTR_VRC_CTA_INIT_COUNT
	.align		4
        /*0038*/ 	.byte	0x02, 0x4a
	.zero		1
	.zero		1


	//----- nvinfo : EIATTR_EXIT_INSTR_OFFSETS
	.align		4
        /*003c*/ 	.byte	0x04, 0x1c
        /*003e*/ 	.short	(.L_13 - .L_12)


	//   ....[0]....
.L_12:
        /*0040*/ 	.word	0x000001c0


	//   ....[1]....
        /*0044*/ 	.word	0x00000230


	//----- nvinfo : EIATTR_CBANK_PARAM_SIZE
	.align		4
.L_13:
        /*0048*/ 	.byte	0x03, 0x19
        /*004a*/ 	.short	0x0010


	//----- nvinfo : EIATTR_PARAM_CBANK
	.align		4
        /*004c*/ 	.byte	0x04, 0x0a
        /*004e*/ 	.short	(.L_15 - .L_14)
	.align		4
.L_14:
        /*0050*/ 	.word	index@(.nv.constant0._Z4sumPPiS_)
        /*0054*/ 	.short	0x0380
        /*0056*/ 	.short	0x0010


	//----- nvinfo : EIATTR_SW_WAR
	.align		4
.L_15:
        /*0058*/ 	.byte	0x04, 0x36
        /*005a*/ 	.short	(.L_17 - .L_16)
.L_16:
        /*005c*/ 	.word	0x00000008
.L_17:


//--------------------- .nv.callgraph             --------------------------
	.section	.nv.callgraph,"",@"SHT_CUDA_CALLGRAPH"
	.align	4
	.sectionentsize	8
	.align		4
        /*0000*/ 	.word	0x00000000
	.align		4
        /*0004*/ 	.word	0xffffffff
	.align		4
        /*0008*/ 	.word	0x00000000
	.align		4
        /*000c*/ 	.word	0xfffffffe
	.align		4
        /*0010*/ 	.word	0x00000000
	.align		4
        /*0014*/ 	.word	0xfffffffd
	.align		4
        /*0018*/ 	.word	0x00000000
	.align		4
        /*001c*/ 	.word	0xfffffffc


//--------------------- .text._Z4sumPPiS_         --------------------------
	.section	.text._Z4sumPPiS_,"ax",@progbits
	.align	128
        .global         _Z4sumPPiS_
        .type           _Z4sumPPiS_,@function
        .size           _Z4sumPPiS_,(.L_x_3 - _Z4sumPPiS_)
        .other          _Z4sumPPiS_,@"STO_CUDA_ENTRY STV_DEFAULT"
_Z4sumPPiS_:
.text._Z4sumPPiS_:
[----:B------:R-:W-:Y:S01]  /*0000*/  LDC R1, c[0x0][0x37c] ;  /* 0x0000df00ff017b82 */ /* 0x000fe20000000800 */
[----:B------:R-:W0:Y:S07]  /*0010*/  S2R R7, SR_TID.X ;  /* 0x0000000000077919 */ /* 0x000e2e0000002100 */
[----:B------:R-:W0:Y:S01]  /*0020*/  LDC.64 R2, c[0x0][0x380] ;  /* 0x0000e000ff027b82 */ /* 0x000e220000000a00 */
[----:B------:R-:W1:Y:S01]  /*0030*/  LDCU.64 UR6, c[0x0][0x358] ;  /* 0x00006b00ff0677ac */ /* 0x000e620008000a00 */
[----:B0-----:R-:W-:-:S06]  /*0040*/  IMAD.WIDE.U32 R2, R7, 0x4, R2 ;  /* 0x0000000407027825 */ /* 0x001fcc00078e0002 */
[----:B-1----:R-:W2:Y:S01]  /*0050*/  LDG.E R2, desc[UR6][R2.64] ;  /* 0x0000000602027981 */ /* 0x002ea2000c1e1900 */
[----:B------:R-:W0:Y:S01]  /*0060*/  S2UR UR5, SR_CgaCtaId ;  /* 0x00000000000579c3 */ /* 0x000e220000008800 */
[----:B------:R-:W-:Y:S01]  /*0070*/  UMOV UR4, 0x400 ;  /* 0x0000040000047882 */ /* 0x000fe20000000000 */
[----:B------:R-:W1:Y:S01]  /*0080*/  LDCU UR8, c[0x0][0x360] ;  /* 0x00006c00ff0877ac */ /* 0x000e620008000800 */
[----:B------:R-:W-:Y:S01]  /*0090*/  ISETP.NE.AND P0, PT, R7, RZ, PT ;  /* 0x000000ff0700720c */ /* 0x000fe20003f05270 */
[----:B-1----:R-:W-:Y:S02]  /*00a0*/  UISETP.GE.U32.AND UP0, UPT, UR8, 0x2, UPT ;  /* 0x000000020800788c */ /* 0x002fe4000bf06070 */
[----:B0-----:R-:W-:-:S06]  /*00b0*/  ULEA UR4, UR5, UR4, 0x18 ;  /* 0x0000000405047291 */ /* 0x001fcc000f8ec0ff */
[----:B------:R-:W-:-:S05]  /*00c0*/  LEA R5, R7, UR4, 0x2 ;  /* 0x0000000407057c11 */ /* 0x000fca000f8e10ff */
[----:B--2---:R0:W-:Y:S01]  /*00d0*/  STS [R5], R2 ;  /* 0x0000000205007388 */ /* 0x0041e20000000800 */
[----:B------:R-:W-:Y:S06]  /*00e0*/  BAR.SYNC.DEFER_BLOCKING 0x0 ;  /* 0x0000000000007b1d */ /* 0x000fec0000010000 */
[----:B------:R-:W-:Y:S05]  /*00f0*/  BRA.U !UP0, `(.L_x_0) ;  /* 0x00000001082c7547 */ /* 0x000fea000b800000 */
[----:B------:R-:W-:-:S07]  /*0100*/  IMAD.U32 R0, RZ, RZ, UR8 ;  /* 0x00000008ff007e24 */ /* 0x000fce000f8e00ff */
.L_x_1:
[----:B------:R-:W-:-:S13]  /*0110*/  ISETP.GE.U32.AND P1, PT, R7, R0, PT ;  /* 0x000000000700720c */ /* 0x000fda0003f26070 */
[----:B0-----:R-:W-:Y:S01]  /*0120*/  @!P1 IMAD R2, R0, 0x4, R5 ;  /* 0x0000000400029824 */ /* 0x001fe200078e0205 */
[----:B------:R-:W-:Y:S05]  /*0130*/  @!P1 LDS R3, [R5] ;  /* 0x0000000005039984 */ /* 0x000fea0000000800 */
[----:B------:R-:W0:Y:S02]  /*0140*/  @!P1 LDS R2, [R2] ;  /* 0x0000000002029984 */ /* 0x000e240000000800 */
[----:B0-----:R-:W-:-:S05]  /*0150*/  @!P1 IMAD.IADD R4, R2, 0x1, R3 ;  /* 0x0000000102049824 */ /* 0x001fca00078e0203 */
[----:B------:R1:W-:Y:S01]  /*0160*/  @!P1 STS [R5], R4 ;  /* 0x0000000405009388 */ /* 0x0003e20000000800 */
[----:B------:R-:W-:Y:S01]  /*0170*/  BAR.SYNC.DEFER_BLOCKING 0x0 ;  /* 0x0000000000007b1d */ /* 0x000fe20000010000 */
[----:B------:R-:W-:Y:S02]  /*0180*/  ISETP.GT.U32.AND P1, PT, R0, 0x3, PT ;  /* 0x000000030000780c */ /* 0x000fe40003f24070 */
[----:B------:R-:W-:-:S11]  /*0190*/  SHF.R.U32.HI R0, RZ, 0x1, R0 ;  /* 0x00000001ff007819 */ /* 0x000fd60000011600 */
[----:B-1----:R-:W-:Y:S05]  /*01a0*/  @P1 BRA `(.L_x_1) ;  /* 0xfffffffc00d81947 */ /* 0x002fea000383ffff */
.L_x_0:
[----:B------:R-:W-:Y:S06]  /*01b0*/  BAR.SYNC.DEFER_BLOCKING 0x0 ;  /* 0x0000000000007b1d */ /* 0x000fec0000010000 */
[----:B------:R-:W-:Y:S05]  /*01c0*/  @P0 EXIT ;  /* 0x000000000000094d */ /* 0x000fea0003800000 */
[----:B------:R-:W1:Y:S01]  /*01d0*/  S2UR UR5, SR_CgaCtaId ;  /* 0x00000000000579c3 */ /* 0x000e620000008800 */
[----:B------:R-:W-:-:S07]  /*01e0*/  UMOV UR4, 0x400 ;  /* 0x0000040000047882 */ /* 0x000fce0000000000 */
[----:B0-----:R-:W0:Y:S01]  /*01f0*/  LDC.64 R2, c[0x0][0x388] ;  /* 0x0000e200ff027b82 */ /* 0x001e220000000a00 */
[----:B-1----:R-:W-:-:S09]  /*0200*/  ULEA UR4, UR5, UR4, 0x18 ;  /* 0x0000000405047291 */ /* 0x002fd2000f8ec0ff */
[----:B------:R-:W0:Y:S04]  /*0210*/  LDS R5, [UR4] ;  /* 0x00000004ff057984 */ /* 0x000e280008000800 */
[----:B0-----:R-:W-:Y:S01]  /*0220*/  STG.E desc[UR6][R2.64], R5 ;  /* 0x0000000502007986 */ /* 0x001fe2000c101906 */
[----:B------:R-:W-:Y:S05]  /*0230*/  EXIT ;  /* 0x000000000000794d */ /* 0x000fea0003800000 */
.L_x_2:
[----:B------:R-:W-:-:S00]  /*0240*/  BRA `(.L_x_2) ;  /* 0xfffffffc00fc7947 */ /* 0x000fc0000383ffff */
[----:B------:R-:W-:-:S00]  /*0250*/  NOP ;  /* 0x0000000000007918 */ /* 0x000fc00000000000 */
        /* <DEDUP_REMOVED lines=10> */
.L_x_3:


//--------------------- .nv.shared._Z4sumPPiS_    --------------------------
	.section	.nv.shared._Z4sumPPiS_,"aw",@nobits
	.sectionflags	@""
	.align	4
.nv.shared._Z4sumPPiS_:
	.zero		17408


//--------------------- .nv.shared.reserved.0     --------------------------
	.section	.nv.shared.reserved.0,"aw",@nobits
	.weak		__nv_reservedSMEM_offset_0_alias
	.size		__nv_reservedSMEM_offset_0_alias, 0, 64
	.other		__nv_reservedSMEM_offset_0_alias,@"STO_CUDA_RESERVED_SHARED STV_DEFAULT"
__nv_reservedSMEM_offset_0_alias:
	.zero		0
	.zero		64


//--------------------- .nv.constant0._Z4sumPPiS_ --------------------------
	.section	.nv.constant0._Z4sumPPiS_,"a",@progbits
	.sectionflags	@""
	.align	4
.nv.constant0._Z4sumPPiS_:
	.zero		912


//--------------------- SYMBOLS --------------------------

	.type		.nv.reservedSmem.offset0,@object
	.size		.nv.reservedSmem.offset0,0x4
	.type		.nv.reservedSmem.cap,@object
	.size		.nv.reservedSmem.cap,0x4
